	.headerflags	@"EF_CUDA_TEXMODE_UNIFIED EF_CUDA_64BIT_ADDRESS EF_CUDA_ACCELERATORS EF_CUDA_SM90 EF_CUDA_VIRTUAL_SM(EF_CUDA_SM90)"
	.elftype	@"ET_EXEC"


//--------------------- .nv.info                  --------------------------
	.section	.nv.info,"",@"SHT_CUDA_INFO"
	.align	4


	//----- nvinfo : EIATTR_REGCOUNT
	.align		4
        /*0000*/ 	.byte	0x04, 0x2f
        /*0002*/ 	.short	(.L_3 - .L_2)
	.align		4
.L_2:
        /*0004*/ 	.word	index@(triton_poi_fused__native_batch_norm_legit_no_training_14)
        /*0008*/ 	.word	0x00000016


	//----- nvinfo : EIATTR_MIN_STACK_SIZE
	.align		4
.L_3:
        /*000c*/ 	.byte	0x04, 0x12
        /*000e*/ 	.short	(.L_5 - .L_4)
	.align		4
.L_4:
        /*0010*/ 	.word	index@(triton_poi_fused__native_batch_norm_legit_no_training_14)
        /*0014*/ 	.word	0x00000000


	//----- nvinfo : EIATTR_FRAME_SIZE
	.align		4
.L_5:
        /*0018*/ 	.byte	0x04, 0x11
        /*001a*/ 	.short	(.L_7 - .L_6)
	.align		4
.L_6:
        /*001c*/ 	.word	index@(triton_poi_fused__native_batch_norm_legit_no_training_14)
        /*0020*/ 	.word	0x00000000


	//----- nvinfo : EIATTR_MIN_STACK_SIZE
	.align		4
.L_7:
        /*0024*/ 	.byte	0x04, 0x12
        /*0026*/ 	.short	(.L_9 - .L_8)
	.align		4
.L_8:
        /*0028*/ 	.word	index@(triton_poi_fused__native_batch_norm_legit_no_training_14)
        /*002c*/ 	.word	0x00000000
.L_9:


//--------------------- .nv.info.triton_poi_fused__native_batch_norm_legit_no_training_14 --------------------------
	.section	.nv.info.triton_poi_fused__native_batch_norm_legit_no_training_14,"",@"SHT_CUDA_INFO"
	.sectionflags	@""
	.align	4


	//----- nvinfo : EIATTR_CUDA_API_VERSION
	.align		4
        /*0000*/ 	.byte	0x04, 0x37
        /*0002*/ 	.short	(.L_11 - .L_10)
.L_10:
        /*0004*/ 	.word	0x0000007c


	//----- nvinfo : EIATTR_KPARAM_INFO
	.align		4
.L_11:
        /*0008*/ 	.byte	0x04, 0x17
        /*000a*/ 	.short	(.L_13 - .L_12)
.L_12:
        /*000c*/ 	.word	0x00000000
        /*0010*/ 	.short	0x0006
        /*0012*/ 	.short	0x0030
        /*0014*/ 	.byte	0x00, 0xf0, 0x11, 0x00


	//----- nvinfo : EIATTR_KPARAM_INFO
	.align		4
.L_13:
        /*0018*/ 	.byte	0x04, 0x17
        /*001a*/ 	.short	(.L_15 - .L_14)
.L_14:
        /*001c*/ 	.word	0x00000000
        /*0020*/ 	.short	0x0005
        /*0022*/ 	.short	0x0028
        /*0024*/ 	.byte	0x00, 0xf4, 0x21, 0x00


	//----- nvinfo : EIATTR_KPARAM_INFO
	.align		4
.L_15:
        /*0028*/ 	.byte	0x04, 0x17
        /*002a*/ 	.short	(.L_17 - .L_16)
.L_16:
        /*002c*/ 	.word	0x00000000
        /*0030*/ 	.short	0x0004
        /*0032*/ 	.short	0x0020
        /*0034*/ 	.byte	0x00, 0xf4, 0x21, 0x00


	//----- nvinfo : EIATTR_KPARAM_INFO
	.align		4
.L_17:
        /*0038*/ 	.byte	0x04, 0x17
        /*003a*/ 	.short	(.L_19 - .L_18)
.L_18:
        /*003c*/ 	.word	0x00000000
        /*0040*/ 	.short	0x0003
        /*0042*/ 	.short	0x0018
        /*0044*/ 	.byte	0x00, 0xf4, 0x21, 0x00


	//----- nvinfo : EIATTR_KPARAM_INFO
	.align		4
.L_19:
        /*0048*/ 	.byte	0x04, 0x17
        /*004a*/ 	.short	(.L_21 - .L_20)
.L_20:
        /*004c*/ 	.word	0x00000000
        /*0050*/ 	.short	0x0002
        /*0052*/ 	.short	0x0010
        /*0054*/ 	.byte	0x00, 0xf4, 0x21, 0x00


	//----- nvinfo : EIATTR_KPARAM_INFO
	.align		4
.L_21:
        /*0058*/ 	.byte	0x04, 0x17
        /*005a*/ 	.short	(.L_23 - .L_22)
.L_22:
        /*005c*/ 	.word	0x00000000
        /*0060*/ 	.short	0x0001
        /*0062*/ 	.short	0x0008
        /*0064*/ 	.byte	0x00, 0xf4, 0x21, 0x00


	//----- nvinfo : EIATTR_KPARAM_INFO
	.align		4
.L_23:
        /*0068*/ 	.byte	0x04, 0x17
        /*006a*/ 	.short	(.L_25 - .L_24)
.L_24:
        /*006c*/ 	.word	0x00000000
        /*0070*/ 	.short	0x0000
        /*0072*/ 	.short	0x0000
        /*0074*/ 	.byte	0x00, 0xf4, 0x21, 0x00


	//----- nvinfo : EIATTR_SPARSE_MMA_MASK
	.align		4
.L_25:
        /*0078*/ 	.byte	0x03, 0x50
        /*007a*/ 	.short	0x0000


	//----- nvinfo : EIATTR_MAXREG_COUNT
	.align		4
        /*007c*/ 	.byte	0x03, 0x1b
        /*007e*/ 	.short	0x00ff


	//----- nvinfo : EIATTR_EXIT_INSTR_OFFSETS
	.align		4
        /*0080*/ 	.byte	0x04, 0x1c
        /*0082*/ 	.short	(.L_27 - .L_26)


	//   ....[0]....
.L_26:
        /*0084*/ 	.word	0x00000440


	//   ....[1]....
        /*0088*/ 	.word	0x00000460


	//----- nvinfo : EIATTR_REQNTID
	.align		4
.L_27:
        /*008c*/ 	.byte	0x04, 0x10
        /*008e*/ 	.short	(.L_29 - .L_28)
.L_28:
        /*0090*/ 	.word	0x00000080
        /*0094*/ 	.word	0x00000001
        /*0098*/ 	.word	0x00000001


	//----- nvinfo : EIATTR_CBANK_PARAM_SIZE
	.align		4
.L_29:
        /*009c*/ 	.byte	0x03, 0x19
        /*009e*/ 	.short	0x0034


	//----- nvinfo : EIATTR_PARAM_CBANK
	.align		4
        /*00a0*/ 	.byte	0x04, 0x0a
        /*00a2*/ 	.short	(.L_31 - .L_30)
	.align		4
.L_30:
        /*00a4*/ 	.word	index@(.nv.constant0.triton_poi_fused__native_batch_norm_legit_no_training_14)
        /*00a8*/ 	.short	0x0210
        /*00aa*/ 	.short	0x0034


	//----- nvinfo : EIATTR_SW_WAR
	.align		4
.L_31:
        /*00ac*/ 	.byte	0x04, 0x36
        /*00ae*/ 	.short	(.L_33 - .L_32)
.L_32:
        /*00b0*/ 	.word	0x00000008
.L_33:


//--------------------- .nv.callgraph             --------------------------
	.section	.nv.callgraph,"",@"SHT_CUDA_CALLGRAPH"
	.align	4
	.sectionentsize	8
	.align		4
        /*0000*/ 	.word	0x00000000
	.align		4
        /*0004*/ 	.word	0xffffffff
	.align		4
        /*0008*/ 	.word	0x00000000
	.align		4
        /*000c*/ 	.word	0xfffffffe
	.align		4
        /*0010*/ 	.word	0x00000000
	.align		4
        /*0014*/ 	.word	0xfffffffd
	.align		4
        /*0018*/ 	.word	0x00000000
	.align		4
        /*001c*/ 	.word	0xfffffffc


//--------------------- .nv.constant4             --------------------------
	.section	.nv.constant4,"a",@progbits
	.align	8
	.align		8
.nv.constant4:
        /*0000*/ 	.dword	_$_str
	.align		8
        /*0008*/ 	.dword	_$_str_$_2


//--------------------- .text.triton_poi_fused__native_batch_norm_legit_no_training_14 --------------------------
	.section	.text.triton_poi_fused__native_batch_norm_legit_no_training_14,"ax",@progbits
	.align	128
        .global         triton_poi_fused__native_batch_norm_legit_no_training_14
        .type           triton_poi_fused__native_batch_norm_legit_no_training_14,@function
        .size           triton_poi_fused__native_batch_norm_legit_no_training_14,(.L_x_1 - triton_poi_fused__native_batch_norm_legit_no_training_14)
        .other          triton_poi_fused__native_batch_norm_legit_no_training_14,@"STO_CUDA_ENTRY STV_DEFAULT"
triton_poi_fused__native_batch_norm_legit_no_training_14:
.text.triton_poi_fused__native_batch_norm_legit_no_training_14:
[----:B------:R-:W0:Y:S01]  /*0000*/  LDC R1, c[0x0][0x28] ;  /* 0x00000a00ff017b82 */ /* 0x000e220000000800 */
[----:B------:R-:W1:Y:S07]  /*0010*/  S2R R0, SR_TID.X ;  /* 0x0000000000007919 */ /* 0x000e6e0000002100 */
[----:B------:R-:W2:Y:S01]  /*0020*/  LDC.64 R8, c[0x0][0x220] ;  /* 0x00008800ff087b82 */ /* 0x000ea20000000a00 */
[----:B------:R-:W-:Y:S01]  /*0030*/  ULDC.64 UR4, c[0x0][0x208] ;  /* 0x0000820000047ab9 */ /* 0x000fe20000000a00 */
[----:B------:R-:W3:Y:S06]  /*0040*/  S2R R5, SR_CTAID.X ;  /* 0x0000000000057919 */ /* 0x000eec0000002500 */
[----:B------:R-:W4:Y:S08]  /*0050*/  LDC.64 R14, c[0x0][0x218] ;  /* 0x00008600ff0e7b82 */ /* 0x000f300000000a00 */
[----:B------:R-:W5:Y:S08]  /*0060*/  LDC.64 R12, c[0x0][0x210] ;  /* 0x00008400ff0c7b82 */ /* 0x000f700000000a00 */
[----:B------:R-:W4:Y:S01]  /*0070*/  LDC.64 R16, c[0x0][0x228] ;  /* 0x00008a00ff107b82 */ /* 0x000f220000000a00 */
[----:B-1----:R-:W-:-:S07]  /*0080*/  SHF.L.U32 R0, R0, 0x1, RZ ;  /* 0x0000000100007819 */ /* 0x002fce00000006ff */
[----:B------:R-:W1:Y:S01]  /*0090*/  LDC.64 R18, c[0x0][0x230] ;  /* 0x00008c00ff127b82 */ /* 0x000e620000000a00 */
[----:B---3--:R-:W-:Y:S02]  /*00a0*/  SHF.R.S32.HI R3, RZ, 0x17, R5 ;  /* 0x00000017ff037819 */ /* 0x008fe40000011405 */
[----:B------:R-:W-:Y:S02]  /*00b0*/  LOP3.LUT R0, R0, 0xfe, RZ, 0xc0, !PT ;  /* 0x000000fe00007812 */ /* 0x000fe400078ec0ff */
[----:B------:R-:W-:Y:S02]  /*00c0*/  SGXT R3, R3, 0x1 ;  /* 0x000000010303781a */ /* 0x000fe40000000200 */
[----:B------:R-:W-:Y:S02]  /*00d0*/  LEA R0, R5, R0, 0x8 ;  /* 0x0000000005007211 */ /* 0x000fe400078e40ff */
[----:B------:R-:W-:Y:S02]  /*00e0*/  CS2R R4, SRZ ;  /* 0x0000000000047805 */ /* 0x000fe4000001ff00 */
[----:B------:R-:W-:-:S02]  /*00f0*/  LEA.HI R3, R3, R0, RZ, 0x4 ;  /* 0x0000000003037211 */ /* 0x000fc400078f20ff */
[----:B------:R-:W-:Y:S02]  /*0100*/  ISETP.GE.AND P4, PT, R0, 0x800, PT ;  /* 0x000008000000780c */ /* 0x000fe40003f86270 */
[----:B------:R-:W-:-:S04]  /*0110*/  SHF.R.S32.HI R3, RZ, 0x4, R3 ;  /* 0x00000004ff037819 */ /* 0x000fc80000011403 */
[----:B------:R-:W-:-:S04]  /*0120*/  LEA.HI R2, R3, R3, RZ, 0x5 ;  /* 0x0000000303027211 */ /* 0x000fc800078f28ff */
[----:B------:R-:W-:-:S04]  /*0130*/  LOP3.LUT R2, R2, 0xffffffe0, RZ, 0xc0, !PT ;  /* 0xffffffe002027812 */ /* 0x000fc800078ec0ff */
[----:B------:R-:W-:-:S05]  /*0140*/  IADD3 R11, R3, -R2, RZ ;  /* 0x80000002030b7210 */ /* 0x000fca0007ffe0ff */
[----:B--2---:R-:W-:-:S05]  /*0150*/  IMAD.WIDE R8, R11, 0x4, R8 ;  /* 0x000000040b087825 */ /* 0x004fca00078e0208 */
[----:B------:R-:W2:Y:S04]  /*0160*/  @!P4 LDG.E.EL R4, desc[UR4][R8.64] ;  /* 0x000000040804c981 */ /* 0x000ea8000c2e1900 */
[----:B------:R3:W2:Y:S01]  /*0170*/  @!P4 LDG.E.EL R5, desc[UR4][R8.64] ;  /* 0x000000040805c981 */ /* 0x0006a2000c2e1900 */
[----:B------:R-:W-:Y:S02]  /*0180*/  CS2R R6, SRZ ;  /* 0x0000000000067805 */ /* 0x000fe4000001ff00 */
[----:B------:R-:W-:Y:S01]  /*0190*/  CS2R R2, SRZ ;  /* 0x0000000000027805 */ /* 0x000fe2000001ff00 */
[----:B----4-:R-:W-:-:S04]  /*01a0*/  IMAD.WIDE R14, R11, 0x4, R14 ;  /* 0x000000040b0e7825 */ /* 0x010fc800078e020e */
[----:B-----5:R-:W-:Y:S01]  /*01b0*/  IMAD.WIDE R12, R0, 0x4, R12 ;  /* 0x00000004000c7825 */ /* 0x020fe200078e020c */
[----:B------:R-:W4:Y:S04]  /*01c0*/  @!P4 LDG.E.EL R6, desc[UR4][R14.64] ;  /* 0x000000040e06c981 */ /* 0x000f28000c2e1900 */
[----:B------:R-:W4:Y:S01]  /*01d0*/  @!P4 LDG.E.64 R2, desc[UR4][R12.64] ;  /* 0x000000040c02c981 */ /* 0x000f22000c1e1b00 */
[C---:B0-----:R-:W-:Y:S01]  /*01e0*/  IMAD.WIDE R16, R11.reuse, 0x4, R16 ;  /* 0x000000040b107825 */ /* 0x041fe200078e0210 */
[----:B---3--:R-:W-:Y:S02]  /*01f0*/  CS2R R8, SRZ ;  /* 0x0000000000087805 */ /* 0x008fe4000001ff00 */
[----:B------:R0:W3:Y:S01]  /*0200*/  @!P4 LDG.E.EL R7, desc[UR4][R14.64] ;  /* 0x000000040e07c981 */ /* 0x0000e2000c2e1900 */
[----:B-1----:R-:W-:Y:S01]  /*0210*/  IMAD.WIDE R18, R11, 0x4, R18 ;  /* 0x000000040b127825 */ /* 0x002fe200078e0212 */
[----:B------:R-:W-:-:S04]  /*0220*/  CS2R R10, SRZ ;  /* 0x00000000000a7805 */ /* 0x000fc8000001ff00 */
[----:B------:R-:W5:Y:S04]  /*0230*/  @!P4 LDG.E.EL R8, desc[UR4][R18.64] ;  /* 0x000000041208c981 */ /* 0x000f68000c2e1900 */
[----:B------:R-:W5:Y:S04]  /*0240*/  @!P4 LDG.E.EL R11, desc[UR4][R16.64] ;  /* 0x00000004100bc981 */ /* 0x000f68000c2e1900 */
[----:B------:R-:W3:Y:S04]  /*0250*/  @!P4 LDG.E.EL R10, desc[UR4][R16.64] ;  /* 0x00000004100ac981 */ /* 0x000ee8000c2e1900 */
[----:B------:R-:W3:Y:S01]  /*0260*/  @!P4 LDG.E.EL R9, desc[UR4][R18.64] ;  /* 0x000000041209c981 */ /* 0x000ee2000c2e1900 */
[----:B0-----:R-:W-:Y:S01]  /*0270*/  HFMA2.MMA R15, -RZ, RZ, 1.625, 0 ;  /* 0x3e800000ff0f7435 */ /* 0x001fe200000001ff */
[----:B--2---:R-:W-:Y:S01]  /*0280*/  FADD R4, R4, 9.9999997473787516356e-06 ;  /* 0x3727c5ac04047421 */ /* 0x004fe20000000000 */
[----:B------:R-:W-:-:S03]  /*0290*/  FADD R12, R5, 9.9999997473787516356e-06 ;  /* 0x3727c5ac050c7421 */ /* 0x000fc60000000000 */
[----:B------:R0:W1:Y:S08]  /*02a0*/  MUFU.SQRT R13, R4 ;  /* 0x00000004000d7308 */ /* 0x0000700000002000 */
[----:B------:R-:W2:Y:S01]  /*02b0*/  MUFU.SQRT R14, R12 ;  /* 0x0000000c000e7308 */ /* 0x000ea20000002000 */
[----:B0-----:R-:W0:Y:S01]  /*02c0*/  LDC.64 R4, c[0x0][0x238] ;  /* 0x00008e00ff047b82 */ /* 0x001e220000000a00 */
[----:B-1----:R-:W-:-:S02]  /*02d0*/  FSETP.GT.AND P0, PT, R13, 8.50705917302346158658e+37, PT ;  /* 0x7e8000000d00780b */ /* 0x002fc40003f04000 */
[----:B------:R-:W-:Y:S02]  /*02e0*/  FSETP.GEU.AND P2, PT, R13, 1.175494350822287508e-38, PT ;  /* 0x008000000d00780b */ /* 0x000fe40003f4e000 */
[C---:B--2---:R-:W-:Y:S02]  /*02f0*/  FSETP.GT.AND P1, PT, R14.reuse, 8.50705917302346158658e+37, PT ;  /* 0x7e8000000e00780b */ /* 0x044fe40003f24000 */
[----:B------:R-:W-:-:S07]  /*0300*/  FSETP.GEU.AND P3, PT, R14, 1.175494350822287508e-38, PT ;  /* 0x008000000e00780b */ /* 0x000fce0003f6e000 */
[----:B------:R-:W-:-:S04]  /*0310*/  @P0 FMUL R13, R13, 0.25 ;  /* 0x3e8000000d0d0820 */ /* 0x000fc80000400000 */
[----:B------:R-:W-:Y:S01]  /*0320*/  @!P2 FMUL R13, R13, 16777216 ;  /* 0x4b8000000d0da820 */ /* 0x000fe20000400000 */
[----:B------:R-:W-:-:S04]  /*0330*/  @P1 FMUL R14, R14, 0.25 ;  /* 0x3e8000000e0e1820 */ /* 0x000fc80000400000 */
[----:B------:R-:W-:Y:S01]  /*0340*/  @!P3 FMUL R14, R14, 16777216 ;  /* 0x4b8000000e0eb820 */ /* 0x000fe20000400000 */
[----:B------:R-:W1:Y:S01]  /*0350*/  MUFU.RCP R13, R13 ;  /* 0x0000000d000d7308 */ /* 0x000e620000001000 */
[----:B------:R-:W-:-:S07]  /*0360*/  FSEL R12, R15, 1, P0 ;  /* 0x3f8000000f0c7808 */ /* 0x000fce0000000000 */
[----:B------:R-:W2:Y:S01]  /*0370*/  MUFU.RCP R14, R14 ;  /* 0x0000000e000e7308 */ /* 0x000ea20000001000 */
[----:B------:R-:W-:Y:S01]  /*0380*/  FSEL R15, R15, 1, P1 ;  /* 0x3f8000000f0f7808 */ /* 0x000fe20000800000 */
[----:B------:R-:W-:Y:S01]  /*0390*/  @!P2 FMUL R12, R12, 16777216 ;  /* 0x4b8000000c0ca820 */ /* 0x000fe20000400000 */
[----:B----4-:R-:W-:-:S03]  /*03a0*/  FADD R3, -R6, R3 ;  /* 0x0000000306037221 */ /* 0x010fc60000000100 */
[----:B------:R-:W-:Y:S01]  /*03b0*/  @!P3 FMUL R15, R15, 16777216 ;  /* 0x4b8000000f0fb820 */ /* 0x000fe20000400000 */
[----:B---3--:R-:W-:Y:S01]  /*03c0*/  FADD R2, -R7, R2 ;  /* 0x0000000207027221 */ /* 0x008fe20000000100 */
[----:B-1----:R-:W-:Y:S02]  /*03d0*/  FMUL R13, R13, R12 ;  /* 0x0000000c0d0d7220 */ /* 0x002fe40000400000 */
[----:B--2---:R-:W-:Y:S02]  /*03e0*/  FMUL R6, R14, R15 ;  /* 0x0000000f0e067220 */ /* 0x004fe40000400000 */
[----:B------:R-:W-:Y:S02]  /*03f0*/  FMUL R13, R2, R13 ;  /* 0x0000000d020d7220 */ /* 0x000fe40000400000 */
[----:B------:R-:W-:Y:S01]  /*0400*/  FMUL R6, R3, R6 ;  /* 0x0000000603067220 */ /* 0x000fe20000400000 */
[----:B0-----:R-:W-:-:S04]  /*0410*/  IMAD.WIDE R4, R0, 0x4, R4 ;  /* 0x0000000400047825 */ /* 0x001fc800078e0204 */
[----:B-----5:R-:W-:Y:S01]  /*0420*/  FFMA R8, R13, R11, R8 ;  /* 0x0000000b0d087223 */ /* 0x020fe20000000008 */
[----:B------:R-:W-:Y:S01]  /*0430*/  FFMA R9, R6, R10, R9 ;  /* 0x0000000a06097223 */ /* 0x000fe20000000009 */
[----:B------:R-:W-:Y:S06]  /*0440*/  @P4 EXIT ;  /* 0x000000000000494d */ /* 0x000fec0003800000 */
[----:B------:R-:W-:Y:S01]  /*0450*/  STG.E.64 desc[UR4][R4.64], R8 ;  /* 0x0000000804007986 */ /* 0x000fe2000c101b04 */
[----:B------:R-:W-:Y:S05]  /*0460*/  EXIT ;  /* 0x000000000000794d */ /* 0x000fea0003800000 */
.L_x_0:
[----:B------:R-:W-:-:S00]  /*0470*/  BRA `(.L_x_0) ;  /* 0xfffffffc00fc7947 */ /* 0x000fc0000383ffff */
[----:B------:R-:W-:-:S00]  /*0480*/  NOP ;  /* 0x0000000000007918 */ /* 0x000fc00000000000 */
[----:B------:R-:W-:-:S00]  /*0490*/  NOP ;  /* 0x0000000000007918 */ /* 0x000fc00000000000 */
[----:B------:R-:W-:-:S00]  /*04a0*/  NOP ;  /* 0x0000000000007918 */ /* 0x000fc00000000000 */
[----:B------:R-:W-:-:S00]  /*04b0*/  NOP ;  /* 0x0000000000007918 */ /* 0x000fc00000000000 */
[----:B------:R-:W-:-:S00]  /*04c0*/  NOP ;  /* 0x0000000000007918 */ /* 0x000fc00000000000 */
[----:B------:R-:W-:-:S00]  /*04d0*/  NOP ;  /* 0x0000000000007918 */ /* 0x000fc00000000000 */
[----:B------:R-:W-:-:S00]  /*04e0*/  NOP ;  /* 0x0000000000007918 */ /* 0x000fc00000000000 */
[----:B------:R-:W-:-:S00]  /*04f0*/  NOP ;  /* 0x0000000000007918 */ /* 0x000fc00000000000 */
.L_x_1:


//--------------------- .nv.global.init           --------------------------
	.section	.nv.global.init,"aw",@progbits
.nv.global.init:
	.type		_$_str,@object
	.size		_$_str,(_$_str_$_2 - _$_str)
_$_str:
        /*0000*/ 	.byte	0x5f, 0x5f, 0x43, 0x55, 0x44, 0x41, 0x5f, 0x46, 0x54, 0x5a, 0x00
	.type		_$_str_$_2,@object
	.size		_$_str_$_2,(.L_1 - _$_str_$_2)
_$_str_$_2:
        /*000b*/ 	.byte	0x5f, 0x5f, 0x43, 0x55, 0x44, 0x41, 0x5f, 0x50, 0x52, 0x45, 0x43, 0x5f, 0x53, 0x51, 0x52, 0x54
        /*001b*/ 	.byte	0x00
.L_1:


//--------------------- .nv.constant0.triton_poi_fused__native_batch_norm_legit_no_training_14 --------------------------
	.section	.nv.constant0.triton_poi_fused__native_batch_norm_legit_no_training_14,"a",@progbits
	.sectionflags	@""
	.align	4
.nv.constant0.triton_poi_fused__native_batch_norm_legit_no_training_14:
	.zero		580
